	.headerflags	@"EF_CUDA_TEXMODE_UNIFIED EF_CUDA_64BIT_ADDRESS EF_CUDA_ACCELERATORS EF_CUDA_SM90 EF_CUDA_VIRTUAL_SM(EF_CUDA_SM90)"
	.elftype	@"ET_EXEC"


//--------------------- .nv.info                  --------------------------
	.section	.nv.info,"",@"SHT_CUDA_INFO"
	.align	4


	//----- nvinfo : EIATTR_REGCOUNT
	.align		4
        /*0000*/ 	.byte	0x04, 0x2f
        /*0002*/ 	.short	(.L_1 - .L_0)
	.align		4
.L_0:
        /*0004*/ 	.word	index@(triton_poi_fused_mean_mul_sigmoid_47)
        /*0008*/ 	.word	0x0000001a


	//----- nvinfo : EIATTR_MIN_STACK_SIZE
	.align		4
.L_1:
        /*000c*/ 	.byte	0x04, 0x12
        /*000e*/ 	.short	(.L_3 - .L_2)
	.align		4
.L_2:
        /*0010*/ 	.word	index@(triton_poi_fused_mean_mul_sigmoid_47)
        /*0014*/ 	.word	0x00000000


	//----- nvinfo : EIATTR_FRAME_SIZE
	.align		4
.L_3:
        /*0018*/ 	.byte	0x04, 0x11
        /*001a*/ 	.short	(.L_5 - .L_4)
	.align		4
.L_4:
        /*001c*/ 	.word	index@(triton_poi_fused_mean_mul_sigmoid_47)
        /*0020*/ 	.word	0x00000000


	//----- nvinfo : EIATTR_MIN_STACK_SIZE
	.align		4
.L_5:
        /*0024*/ 	.byte	0x04, 0x12
        /*0026*/ 	.short	(.L_7 - .L_6)
	.align		4
.L_6:
        /*0028*/ 	.word	index@(triton_poi_fused_mean_mul_sigmoid_47)
        /*002c*/ 	.word	0x00000000
.L_7:


//--------------------- .nv.info.triton_poi_fused_mean_mul_sigmoid_47 --------------------------
	.section	.nv.info.triton_poi_fused_mean_mul_sigmoid_47,"",@"SHT_CUDA_INFO"
	.sectionflags	@""
	.align	4


	//----- nvinfo : EIATTR_CUDA_API_VERSION
	.align		4
        /*0000*/ 	.byte	0x04, 0x37
        /*0002*/ 	.short	(.L_9 - .L_8)
.L_8:
        /*0004*/ 	.word	0x0000007c


	//----- nvinfo : EIATTR_KPARAM_INFO
	.align		4
.L_9:
        /*0008*/ 	.byte	0x04, 0x17
        /*000a*/ 	.short	(.L_11 - .L_10)
.L_10:
        /*000c*/ 	.word	0x00000000
        /*0010*/ 	.short	0x0002
        /*0012*/ 	.short	0x0010
        /*0014*/ 	.byte	0x00, 0xf0, 0x11, 0x00


	//----- nvinfo : EIATTR_KPARAM_INFO
	.align		4
.L_11:
        /*0018*/ 	.byte	0x04, 0x17
        /*001a*/ 	.short	(.L_13 - .L_12)
.L_12:
        /*001c*/ 	.word	0x00000000
        /*0020*/ 	.short	0x0001
        /*0022*/ 	.short	0x0008
        /*0024*/ 	.byte	0x00, 0xf4, 0x21, 0x00


	//----- nvinfo : EIATTR_KPARAM_INFO
	.align		4
.L_13:
        /*0028*/ 	.byte	0x04, 0x17
        /*002a*/ 	.short	(.L_15 - .L_14)
.L_14:
        /*002c*/ 	.word	0x00000000
        /*0030*/ 	.short	0x0000
        /*0032*/ 	.short	0x0000
        /*0034*/ 	.byte	0x00, 0xf4, 0x21, 0x00


	//----- nvinfo : EIATTR_SPARSE_MMA_MASK
	.align		4
.L_15:
        /*0038*/ 	.byte	0x03, 0x50
        /*003a*/ 	.short	0x0000


	//----- nvinfo : EIATTR_MAXREG_COUNT
	.align		4
        /*003c*/ 	.byte	0x03, 0x1b
        /*003e*/ 	.short	0x00ff


	//----- nvinfo : EIATTR_EXIT_INSTR_OFFSETS
	.align		4
        /*0040*/ 	.byte	0x04, 0x1c
        /*0042*/ 	.short	(.L_17 - .L_16)


	//   ....[0]....
.L_16:
        /*0044*/ 	.word	0x00000860


	//----- nvinfo : EIATTR_REQNTID
	.align		4
.L_17:
        /*0048*/ 	.byte	0x04, 0x10
        /*004a*/ 	.short	(.L_19 - .L_18)
.L_18:
        /*004c*/ 	.word	0x00000080
        /*0050*/ 	.word	0x00000001
        /*0054*/ 	.word	0x00000001


	//----- nvinfo : EIATTR_CBANK_PARAM_SIZE
	.align		4
.L_19:
        /*0058*/ 	.byte	0x03, 0x19
        /*005a*/ 	.short	0x0014


	//----- nvinfo : EIATTR_PARAM_CBANK
	.align		4
        /*005c*/ 	.byte	0x04, 0x0a
        /*005e*/ 	.short	(.L_21 - .L_20)
	.align		4
.L_20:
        /*0060*/ 	.word	index@(.nv.constant0.triton_poi_fused_mean_mul_sigmoid_47)
        /*0064*/ 	.short	0x0210
        /*0066*/ 	.short	0x0014


	//----- nvinfo : EIATTR_SW_WAR
	.align		4
.L_21:
        /*0068*/ 	.byte	0x04, 0x36
        /*006a*/ 	.short	(.L_23 - .L_22)
.L_22:
        /*006c*/ 	.word	0x00000008
.L_23:


//--------------------- .nv.callgraph             --------------------------
	.section	.nv.callgraph,"",@"SHT_CUDA_CALLGRAPH"
	.align	4
	.sectionentsize	8
	.align		4
        /*0000*/ 	.word	0x00000000
	.align		4
        /*0004*/ 	.word	0xffffffff
	.align		4
        /*0008*/ 	.word	0x00000000
	.align		4
        /*000c*/ 	.word	0xfffffffe
	.align		4
        /*0010*/ 	.word	0x00000000
	.align		4
        /*0014*/ 	.word	0xfffffffd
	.align		4
        /*0018*/ 	.word	0x00000000
	.align		4
        /*001c*/ 	.word	0xfffffffc


//--------------------- .text.triton_poi_fused_mean_mul_sigmoid_47 --------------------------
	.section	.text.triton_poi_fused_mean_mul_sigmoid_47,"ax",@progbits
	.align	128
        .global         triton_poi_fused_mean_mul_sigmoid_47
        .type           triton_poi_fused_mean_mul_sigmoid_47,@function
        .size           triton_poi_fused_mean_mul_sigmoid_47,(.L_x_1 - triton_poi_fused_mean_mul_sigmoid_47)
        .other          triton_poi_fused_mean_mul_sigmoid_47,@"STO_CUDA_ENTRY STV_DEFAULT"
triton_poi_fused_mean_mul_sigmoid_47:
.text.triton_poi_fused_mean_mul_sigmoid_47:
[----:B------:R-:W-:Y:S01]  /*0000*/  LDC R1, c[0x0][0x28] ;  /* 0x00000a00ff017b82 */ /* 0x000fe20000000800 */
[----:B------:R-:W1:Y:S07]  /*0010*/  S2R R0, SR_TID.X ;  /* 0x0000000000007919 */ /* 0x000e6e0000002100 */
[----:B------:R-:W2:Y:S01]  /*0020*/  LDC.64 R8, c[0x0][0x210] ;  /* 0x00008400ff087b82 */ /* 0x000ea20000000a00 */
[----:B------:R-:W-:Y:S01]  /*0030*/  ULDC.64 UR4, c[0x0][0x208] ;  /* 0x0000820000047ab9 */ /* 0x000fe20000000a00 */
[----:B------:R-:W3:Y:S01]  /*0040*/  S2R R3, SR_CTAID.X ;  /* 0x0000000000037919 */ /* 0x000ee20000002500 */
[----:B-1----:R-:W-:-:S04]  /*0050*/  SHF.L.U32 R0, R0, 0x1, RZ ;  /* 0x0000000100007819 */ /* 0x002fc800000006ff */
[----:B------:R-:W-:-:S04]  /*0060*/  LOP3.LUT R0, R0, 0xfe, RZ, 0xc0, !PT ;  /* 0x000000fe00007812 */ /* 0x000fc800078ec0ff */
[----:B---3--:R-:W-:-:S05]  /*0070*/  LEA R0, R3, R0, 0x8 ;  /* 0x0000000003007211 */ /* 0x008fca00078e40ff */
[----:B------:R-:W-:-:S05]  /*0080*/  IMAD.HI R2, R0, 0x2aaaaaab, RZ ;  /* 0x2aaaaaab00027827 */ /* 0x000fca00078e02ff */
[----:B------:R-:W-:-:S04]  /*0090*/  SHF.R.U32.HI R3, RZ, 0x1f, R2 ;  /* 0x0000001fff037819 */ /* 0x000fc80000011602 */
[----:B------:R-:W-:-:S05]  /*00a0*/  LEA.HI.SX32 R3, R2, R3, 0x17 ;  /* 0x0000000302037211 */ /* 0x000fca00078fbaff */
[----:B------:R-:W-:-:S04]  /*00b0*/  IMAD R2, R3, -0xc00, R0 ;  /* 0xfffff40003027824 */ /* 0x000fc800078e0200 */
[----:B------:R-:W-:-:S04]  /*00c0*/  IMAD R11, R3, 0x3000, R2 ;  /* 0x00003000030b7824 */ /* 0x000fc800078e0202 */
[----:B--2---:R-:W-:Y:S01]  /*00d0*/  IMAD.WIDE R4, R11, 0x4, R8 ;  /* 0x000000040b047825 */ /* 0x004fe200078e0208 */
[----:B------:R-:W-:-:S05]  /*00e0*/  IADD3 R7, R11, 0xc00, RZ ;  /* 0x00000c000b077810 */ /* 0x000fca0007ffe0ff */
[----:B------:R-:W2:Y:S01]  /*00f0*/  LDG.E.64 R4, desc[UR4][R4.64] ;  /* 0x0000000404047981 */ /* 0x000ea2000c1e1b00 */
[----:B------:R-:W-:Y:S01]  /*0100*/  IMAD.WIDE R6, R7, 0x4, R8 ;  /* 0x0000000407067825 */ /* 0x000fe200078e0208 */
[----:B------:R-:W-:-:S05]  /*0110*/  IADD3 R3, R11, 0x1800, RZ ;  /* 0x000018000b037810 */ /* 0x000fca0007ffe0ff */
[----:B------:R-:W3:Y:S01]  /*0120*/  LDG.E.64 R6, desc[UR4][R6.64] ;  /* 0x0000000406067981 */ /* 0x000ee2000c1e1b00 */
[----:B------:R-:W-:Y:S01]  /*0130*/  IMAD.WIDE R2, R3, 0x4, R8 ;  /* 0x0000000403027825 */ /* 0x000fe200078e0208 */
[----:B------:R-:W-:-:S05]  /*0140*/  IADD3 R11, R11, 0x2400, RZ ;  /* 0x000024000b0b7810 */ /* 0x000fca0007ffe0ff */
[----:B------:R-:W4:Y:S01]  /*0150*/  LDG.E.64 R2, desc[UR4][R2.64] ;  /* 0x0000000402027981 */ /* 0x000f22000c1e1b00 */
[----:B------:R-:W-:-:S06]  /*0160*/  IMAD.WIDE R8, R11, 0x4, R8 ;  /* 0x000000040b087825 */ /* 0x000fcc00078e0208 */
[----:B------:R-:W5:Y:S01]  /*0170*/  LDG.E.64 R8, desc[UR4][R8.64] ;  /* 0x0000000408087981 */ /* 0x000f62000c1e1b00 */
[----:B--2---:R-:W-:-:S04]  /*0180*/  FADD R10, RZ, -R4 ;  /* 0x80000004ff0a7221 */ /* 0x004fc80000000000 */
[----:B------:R-:W-:Y:S01]  /*0190*/  FMUL R11, R10, 1.4426950216293334961 ;  /* 0x3fb8aa3b0a0b7820 */ /* 0x000fe20000400000 */
[----:B------:R-:W-:Y:S01]  /*01a0*/  FADD R10, RZ, -R5 ;  /* 0x80000005ff0a7221 */ /* 0x000fe20000000000 */
[----:B---3--:R-:W-:-:S03]  /*01b0*/  FADD R12, RZ, -R6 ;  /* 0x80000006ff0c7221 */ /* 0x008fc60000000000 */
[----:B------:R-:W-:Y:S01]  /*01c0*/  FSETP.GEU.AND P2, PT, R11, -126, PT ;  /* 0xc2fc00000b00780b */ /* 0x000fe20003f4e000 */
[----:B------:R-:W-:Y:S01]  /*01d0*/  FMUL R10, R10, 1.4426950216293334961 ;  /* 0x3fb8aa3b0a0a7820 */ /* 0x000fe20000400000 */
[----:B------:R-:W-:Y:S01]  /*01e0*/  FMUL R13, R12, 1.4426950216293334961 ;  /* 0x3fb8aa3b0c0d7820 */ /* 0x000fe20000400000 */
[----:B------:R-:W-:Y:S01]  /*01f0*/  FADD R12, RZ, -R7 ;  /* 0x80000007ff0c7221 */ /* 0x000fe20000000000 */
[----:B----4-:R-:W-:Y:S02]  /*0200*/  FADD R14, RZ, -R2 ;  /* 0x80000002ff0e7221 */ /* 0x010fe40000000000 */
[----:B------:R-:W-:Y:S01]  /*0210*/  FSETP.GEU.AND P3, PT, R10, -126, PT ;  /* 0xc2fc00000a00780b */ /* 0x000fe20003f6e000 */
[----:B------:R-:W-:Y:S01]  /*0220*/  FMUL R12, R12, 1.4426950216293334961 ;  /* 0x3fb8aa3b0c0c7820 */ /* 0x000fe20000400000 */
[----:B------:R-:W-:Y:S01]  /*0230*/  FSETP.GEU.AND P4, PT, R13, -126, PT ;  /* 0xc2fc00000d00780b */ /* 0x000fe20003f8e000 */
[----:B------:R-:W-:Y:S01]  /*0240*/  FMUL R15, R14, 1.4426950216293334961 ;  /* 0x3fb8aa3b0e0f7820 */ /* 0x000fe20000400000 */
[----:B------:R-:W-:-:S02]  /*0250*/  FADD R14, RZ, -R3 ;  /* 0x80000003ff0e7221 */ /* 0x000fc40000000000 */
[----:B------:R-:W-:Y:S01]  /*0260*/  FSETP.GEU.AND P5, PT, R12, -126, PT ;  /* 0xc2fc00000c00780b */ /* 0x000fe20003fae000 */
[----:B------:R-:W-:Y:S01]  /*0270*/  @!P2 FMUL R11, R11, 0.5 ;  /* 0x3f0000000b0ba820 */ /* 0x000fe20000400000 */
[----:B-----5:R-:W-:Y:S01]  /*0280*/  FADD R18, RZ, -R9 ;  /* 0x80000009ff127221 */ /* 0x020fe20000000000 */
[----:B------:R-:W-:Y:S01]  /*0290*/  FSETP.GEU.AND P6, PT, R15, -126, PT ;  /* 0xc2fc00000f00780b */ /* 0x000fe20003fce000 */
[----:B------:R-:W-:Y:S01]  /*02a0*/  FMUL R17, R14, 1.4426950216293334961 ;  /* 0x3fb8aa3b0e117820 */ /* 0x000fe20000400000 */
[----:B------:R-:W-:Y:S01]  /*02b0*/  FADD R16, RZ, -R8 ;  /* 0x80000008ff107221 */ /* 0x000fe20000000000 */
[----:B------:R-:W-:Y:S01]  /*02c0*/  FMUL R21, R18, 1.4426950216293334961 ;  /* 0x3fb8aa3b12157820 */ /* 0x000fe20000400000 */
[----:B------:R-:W1:Y:S01]  /*02d0*/  MUFU.EX2 R11, R11 ;  /* 0x0000000b000b7308 */ /* 0x000e620000000800 */
[----:B------:R-:W-:Y:S01]  /*02e0*/  @!P3 FMUL R10, R10, 0.5 ;  /* 0x3f0000000a0ab820 */ /* 0x000fe20000400000 */
[----:B------:R-:W-:Y:S01]  /*02f0*/  @!P4 FMUL R13, R13, 0.5 ;  /* 0x3f0000000d0dc820 */ /* 0x000fe20000400000 */
[----:B------:R-:W-:Y:S01]  /*0300*/  FSETP.GEU.AND P0, PT, R17, -126, PT ;  /* 0xc2fc00001100780b */ /* 0x000fe20003f0e000 */
[----:B------:R-:W-:-:S02]  /*0310*/  FMUL R19, R16, 1.4426950216293334961 ;  /* 0x3fb8aa3b10137820 */ /* 0x000fc40000400000 */
[----:B------:R-:W-:Y:S02]  /*0320*/  @!P5 FMUL R12, R12, 0.5 ;  /* 0x3f0000000c0cd820 */ /* 0x000fe40000400000 */
[----:B------:R-:W2:Y:S01]  /*0330*/  MUFU.EX2 R10, R10 ;  /* 0x0000000a000a7308 */ /* 0x000ea20000000800 */
[----:B------:R-:W-:Y:S01]  /*0340*/  FSETP.GEU.AND P1, PT, R19, -126, PT ;  /* 0xc2fc00001300780b */ /* 0x000fe20003f2e000 */
[----:B------:R-:W-:Y:S01]  /*0350*/  @!P6 FMUL R15, R15, 0.5 ;  /* 0x3f0000000f0fe820 */ /* 0x000fe20000400000 */
[----:B-1----:R-:W-:-:S05]  /*0360*/  @!P2 FMUL R11, R11, R11 ;  /* 0x0000000b0b0ba220 */ /* 0x002fca0000400000 */
[----:B------:R-:W1:Y:S01]  /*0370*/  MUFU.EX2 R13, R13 ;  /* 0x0000000d000d7308 */ /* 0x000e620000000800 */
[----:B------:R-:W-:Y:S01]  /*0380*/  FSETP.GEU.AND P2, PT, R21, -126, PT ;  /* 0xc2fc00001500780b */ /* 0x000fe20003f4e000 */
[----:B------:R-:W-:Y:S01]  /*0390*/  @!P0 FMUL R17, R17, 0.5 ;  /* 0x3f00000011118820 */ /* 0x000fe20000400000 */
[----:B------:R-:W-:-:S03]  /*03a0*/  FADD R11, R11, 1 ;  /* 0x3f8000000b0b7421 */ /* 0x000fc60000000000 */
[----:B------:R-:W-:Y:S01]  /*03b0*/  @!P1 FMUL R19, R19, 0.5 ;  /* 0x3f00000013139820 */ /* 0x000fe20000400000 */
[----:B--2---:R-:W-:Y:S01]  /*03c0*/  @!P3 FMUL R10, R10, R10 ;  /* 0x0000000a0a0ab220 */ /* 0x004fe20000400000 */
[----:B------:R-:W2:Y:S01]  /*03d0*/  MUFU.EX2 R14, R12 ;  /* 0x0000000c000e7308 */ /* 0x000ea20000000800 */
[----:B------:R-:W-:Y:S02]  /*03e0*/  FSETP.GT.AND P3, PT, R11, 8.50705917302346158658e+37, PT ;  /* 0x7e8000000b00780b */ /* 0x000fe40003f64000 */
[----:B------:R-:W-:-:S03]  /*03f0*/  FADD R10, R10, 1 ;  /* 0x3f8000000a0a7421 */ /* 0x000fc60000000000 */
[----:B------:R-:W-:Y:S01]  /*0400*/  @!P2 FMUL R21, R21, 0.5 ;  /* 0x3f0000001515a820 */ /* 0x000fe20000400000 */
[----:B-1----:R-:W-:Y:S01]  /*0410*/  @!P4 FMUL R13, R13, R13 ;  /* 0x0000000d0d0dc220 */ /* 0x002fe20000400000 */
[----:B------:R1:W3:Y:S01]  /*0420*/  MUFU.EX2 R16, R15 ;  /* 0x0000000f00107308 */ /* 0x0002e20000000800 */
[----:B------:R-:W-:-:S05]  /*0430*/  FSETP.GT.AND P4, PT, R10, 8.50705917302346158658e+37, PT ;  /* 0x7e8000000a00780b */ /* 0x000fca0003f84000 */
[----:B------:R-:W-:Y:S01]  /*0440*/  @P3 FMUL R11, R11, 0.25 ;  /* 0x3e8000000b0b3820 */ /* 0x000fe20000400000 */
[----:B--2---:R-:W-:Y:S01]  /*0450*/  @!P5 FMUL R14, R14, R14 ;  /* 0x0000000e0e0ed220 */ /* 0x004fe20000400000 */
[----:B------:R-:W2:Y:S01]  /*0460*/  MUFU.EX2 R17, R17 ;  /* 0x0000001100117308 */ /* 0x000ea20000000800 */
[----:B-1----:R-:W-:Y:S02]  /*0470*/  FADD R15, R13, 1 ;  /* 0x3f8000000d0f7421 */ /* 0x002fe40000000000 */
[----:B------:R-:W-:Y:S01]  /*0480*/  FADD R18, R14, 1 ;  /* 0x3f8000000e127421 */ /* 0x000fe20000000000 */
[----:B------:R-:W-:Y:S02]  /*0490*/  HFMA2.MMA R14, -RZ, RZ, 1.625, 0 ;  /* 0x3e800000ff0e7435 */ /* 0x000fe400000001ff */
[----:B------:R-:W-:Y:S01]  /*04a0*/  FSETP.GT.AND P5, PT, R15, 8.50705917302346158658e+37, PT ;  /* 0x7e8000000f00780b */ /* 0x000fe20003fa4000 */
[----:B---3--:R-:W-:Y:S01]  /*04b0*/  @!P6 FMUL R16, R16, R16 ;  /* 0x000000101010e220 */ /* 0x008fe20000400000 */
[----:B------:R-:W1:Y:S01]  /*04c0*/  MUFU.EX2 R21, R21 ;  /* 0x0000001500157308 */ /* 0x000e620000000800 */
[----:B------:R-:W-:Y:S01]  /*04d0*/  FSETP.GT.AND P6, PT, R18, 8.50705917302346158658e+37, PT ;  /* 0x7e8000001200780b */ /* 0x000fe20003fc4000 */
[----:B------:R-:W-:Y:S01]  /*04e0*/  @P4 FMUL R10, R10, 0.25 ;  /* 0x3e8000000a0a4820 */ /* 0x000fe20000400000 */
[----:B------:R-:W-:Y:S01]  /*04f0*/  FADD R16, R16, 1 ;  /* 0x3f80000010107421 */ /* 0x000fe20000000000 */
[----:B--2---:R-:W-:-:S04]  /*0500*/  @!P0 FMUL R17, R17, R17 ;  /* 0x0000001111118220 */ /* 0x004fc80000400000 */
[----:B------:R-:W2:Y:S01]  /*0510*/  MUFU.EX2 R20, R19 ;  /* 0x0000001300147308 */ /* 0x000ea20000000800 */
[----:B------:R-:W-:Y:S01]  /*0520*/  FSETP.GT.AND P0, PT, R16, 8.50705917302346158658e+37, PT ;  /* 0x7e8000001000780b */ /* 0x000fe20003f04000 */
[----:B------:R-:W-:Y:S01]  /*0530*/  FADD R22, R17, 1 ;  /* 0x3f80000011167421 */ /* 0x000fe20000000000 */
[----:B------:R-:W-:-:S03]  /*0540*/  @P5 FMUL R15, R15, 0.25 ;  /* 0x3e8000000f0f5820 */ /* 0x000fc60000400000 */
[----:B------:R-:W-:Y:S01]  /*0550*/  @P6 FMUL R18, R18, 0.25 ;  /* 0x3e80000012126820 */ /* 0x000fe20000400000 */
[----:B-1----:R-:W-:Y:S01]  /*0560*/  @!P2 FMUL R21, R21, R21 ;  /* 0x000000151515a220 */ /* 0x002fe20000400000 */
[----:B------:R1:W-:Y:S03]  /*0570*/  MUFU.RCP R13, R10 ;  /* 0x0000000a000d7308 */ /* 0x0003e60000001000 */
[----:B------:R-:W-:-:S03]  /*0580*/  FADD R17, R21, 1 ;  /* 0x3f80000015117421 */ /* 0x000fc60000000000 */
[----:B------:R-:W-:Y:S01]  /*0590*/  @P0 FMUL R16, R16, 0.25 ;  /* 0x3e80000010100820 */ /* 0x000fe20000400000 */
[----:B--2---:R-:W-:Y:S01]  /*05a0*/  @!P1 FMUL R20, R20, R20 ;  /* 0x0000001414149220 */ /* 0x004fe20000400000 */
[----:B------:R-:W2:Y:S01]  /*05b0*/  MUFU.RCP R19, R15 ;  /* 0x0000000f00137308 */ /* 0x000ea20000001000 */
[----:B------:R-:W-:Y:S02]  /*05c0*/  FSETP.GT.AND P1, PT, R22, 8.50705917302346158658e+37, PT ;  /* 0x7e8000001600780b */ /* 0x000fe40003f24000 */
[----:B------:R-:W-:Y:S01]  /*05d0*/  FADD R23, R20, 1 ;  /* 0x3f80000014177421 */ /* 0x000fe20000000000 */
[----:B-1----:R-:W-:Y:S02]  /*05e0*/  FSEL R10, R14, 1, P5 ;  /* 0x3f8000000e0a7808 */ /* 0x002fe40002800000 */
[----:B------:R-:W-:Y:S02]  /*05f0*/  FSETP.GT.AND P5, PT, R17, 8.50705917302346158658e+37, PT ;  /* 0x7e8000001100780b */ /* 0x000fe40003fa4000 */
[----:B------:R-:W1:Y:S01]  /*0600*/  MUFU.RCP R18, R18 ;  /* 0x0000001200127308 */ /* 0x000e620000001000 */
[----:B------:R-:W-:-:S05]  /*0610*/  FSETP.GT.AND P2, PT, R23, 8.50705917302346158658e+37, PT ;  /* 0x7e8000001700780b */ /* 0x000fca0003f44000 */
[----:B------:R-:W-:Y:S01]  /*0620*/  @P1 FMUL R22, R22, 0.25 ;  /* 0x3e80000016161820 */ /* 0x000fe20000400000 */
[----:B--2---:R-:W-:Y:S01]  /*0630*/  FMUL R19, R19, R10 ;  /* 0x0000000a13137220 */ /* 0x004fe20000400000 */
[----:B------:R2:W3:Y:S03]  /*0640*/  MUFU.RCP R12, R11 ;  /* 0x0000000b000c7308 */ /* 0x0004e60000001000 */
[----:B------:R-:W-:Y:S01]  /*0650*/  @P5 FMUL R17, R17, 0.25 ;  /* 0x3e80000011115820 */ /* 0x000fe20000400000 */
[----:B------:R-:W-:Y:S01]  /*0660*/  FMUL R21, R6, R19 ;  /* 0x0000001306157220 */ /* 0x000fe20000400000 */
[C---:B------:R-:W-:Y:S01]  /*0670*/  FSEL R6, R14.reuse, 1, P4 ;  /* 0x3f8000000e067808 */ /* 0x040fe20002000000 */
[----:B------:R-:W-:Y:S01]  /*0680*/  @P2 FMUL R23, R23, 0.25 ;  /* 0x3e80000017172820 */ /* 0x000fe20000400000 */
[C---:B------:R-:W-:Y:S01]  /*0690*/  FSEL R19, R14.reuse, 1, P3 ;  /* 0x3f8000000e137808 */ /* 0x040fe20001800000 */
[----:B------:R-:W4:Y:S01]  /*06a0*/  MUFU.RCP R16, R16 ;  /* 0x0000001000107308 */ /* 0x000f220000001000 */
[----:B--2---:R-:W-:Y:S01]  /*06b0*/  FSEL R11, R14, 1, P6 ;  /* 0x3f8000000e0b7808 */ /* 0x004fe20003000000 */
[----:B------:R-:W-:-:S04]  /*06c0*/  FMUL R6, R13, R6 ;  /* 0x000000060d067220 */ /* 0x000fc80000400000 */
[----:B-1----:R-:W-:Y:S01]  /*06d0*/  FMUL R20, R18, R11 ;  /* 0x0000000b12147220 */ /* 0x002fe20000400000 */
[----:B---3--:R-:W-:Y:S01]  /*06e0*/  FMUL R19, R12, R19 ;  /* 0x000000130c137220 */ /* 0x008fe20000400000 */
[----:B------:R-:W1:Y:S01]  /*06f0*/  MUFU.RCP R15, R22 ;  /* 0x00000016000f7308 */ /* 0x000e620000001000 */
[----:B------:R-:W2:Y:S01]  /*0700*/  LDC.64 R10, c[0x0][0x218] ;  /* 0x00008600ff0a7b82 */ /* 0x000ea20000000a00 */
[----:B------:R-:W-:Y:S01]  /*0710*/  FMUL R20, R7, R20 ;  /* 0x0000001407147220 */ /* 0x000fe20000400000 */
[----:B------:R-:W-:Y:S01]  /*0720*/  FSEL R7, R14, 1, P0 ;  /* 0x3f8000000e077808 */ /* 0x000fe20000000000 */
[----:B------:R-:W-:Y:S01]  /*0730*/  FFMA R19, R4, R19, R21 ;  /* 0x0000001304137223 */ /* 0x000fe20000000015 */
[C---:B------:R-:W-:Y:S01]  /*0740*/  FSEL R12, R14.reuse, 1, P1 ;  /* 0x3f8000000e0c7808 */ /* 0x040fe20000800000 */
[----:B------:R-:W-:Y:S01]  /*0750*/  FFMA R6, R5, R6, R20 ;  /* 0x0000000605067223 */ /* 0x000fe20000000014 */
[C---:B------:R-:W-:Y:S01]  /*0760*/  FSEL R5, R14.reuse, 1, P2 ;  /* 0x3f8000000e057808 */ /* 0x040fe20001000000 */
[----:B------:R-:W3:Y:S01]  /*0770*/  MUFU.RCP R18, R23 ;  /* 0x0000001700127308 */ /* 0x000ee20000001000 */
[----:B------:R-:W-:Y:S01]  /*0780*/  FSEL R14, R14, 1, P5 ;  /* 0x3f8000000e0e7808 */ /* 0x000fe20002800000 */
[----:B----4-:R-:W-:-:S04]  /*0790*/  FMUL R7, R16, R7 ;  /* 0x0000000710077220 */ /* 0x010fc80000400000 */
[----:B------:R-:W-:Y:S01]  /*07a0*/  FFMA R7, R2, R7, R19 ;  /* 0x0000000702077223 */ /* 0x000fe20000000013 */
[----:B-1----:R-:W-:Y:S01]  /*07b0*/  FMUL R12, R15, R12 ;  /* 0x0000000c0f0c7220 */ /* 0x002fe20000400000 */
[----:B------:R-:W1:Y:S03]  /*07c0*/  MUFU.RCP R17, R17 ;  /* 0x0000001100117308 */ /* 0x000e660000001000 */
[----:B------:R-:W-:Y:S01]  /*07d0*/  FFMA R6, R3, R12, R6 ;  /* 0x0000000c03067223 */ /* 0x000fe20000000006 */
[----:B---3--:R-:W-:Y:S01]  /*07e0*/  FMUL R5, R18, R5 ;  /* 0x0000000512057220 */ /* 0x008fe20000400000 */
[----:B--2---:R-:W-:-:S04]  /*07f0*/  IMAD.WIDE R10, R0, 0x4, R10 ;  /* 0x00000004000a7825 */ /* 0x004fc800078e020a */
[----:B------:R-:W-:Y:S01]  /*0800*/  FFMA R5, R8, R5, R7 ;  /* 0x0000000508057223 */ /* 0x000fe20000000007 */
[----:B-1----:R-:W-:-:S03]  /*0810*/  FMUL R14, R17, R14 ;  /* 0x0000000e110e7220 */ /* 0x002fc60000400000 */
[----:B------:R-:W-:Y:S01]  /*0820*/  FMUL R2, R5, 0.25 ;  /* 0x3e80000005027820 */ /* 0x000fe20000400000 */
[----:B------:R-:W-:-:S04]  /*0830*/  FFMA R6, R9, R14, R6 ;  /* 0x0000000e09067223 */ /* 0x000fc80000000006 */
[----:B------:R-:W-:-:S05]  /*0840*/  FMUL R3, R6, 0.25 ;  /* 0x3e80000006037820 */ /* 0x000fca0000400000 */
[----:B------:R-:W-:Y:S01]  /*0850*/  STG.E.64 desc[UR4][R10.64], R2 ;  /* 0x000000020a007986 */ /* 0x000fe2000c101b04 */
[----:B------:R-:W-:Y:S05]  /*0860*/  EXIT ;  /* 0x000000000000794d */ /* 0x000fea0003800000 */
.L_x_0:
[----:B------:R-:W-:-:S00]  /*0870*/  BRA `(.L_x_0) ;  /* 0xfffffffc00fc7947 */ /* 0x000fc0000383ffff */
[----:B------:R-:W-:-:S00]  /*0880*/  NOP ;  /* 0x0000000000007918 */ /* 0x000fc00000000000 */
[----:B------:R-:W-:-:S00]  /*0890*/  NOP ;  /* 0x0000000000007918 */ /* 0x000fc00000000000 */
[----:B------:R-:W-:-:S00]  /*08a0*/  NOP ;  /* 0x0000000000007918 */ /* 0x000fc00000000000 */
[----:B------:R-:W-:-:S00]  /*08b0*/  NOP ;  /* 0x0000000000007918 */ /* 0x000fc00000000000 */
[----:B------:R-:W-:-:S00]  /*08c0*/  NOP ;  /* 0x0000000000007918 */ /* 0x000fc00000000000 */
[----:B------:R-:W-:-:S00]  /*08d0*/  NOP ;  /* 0x0000000000007918 */ /* 0x000fc00000000000 */
[----:B------:R-:W-:-:S00]  /*08e0*/  NOP ;  /* 0x0000000000007918 */ /* 0x000fc00000000000 */
[----:B------:R-:W-:-:S00]  /*08f0*/  NOP ;  /* 0x0000000000007918 */ /* 0x000fc00000000000 */
.L_x_1:


//--------------------- .nv.constant0.triton_poi_fused_mean_mul_sigmoid_47 --------------------------
	.section	.nv.constant0.triton_poi_fused_mean_mul_sigmoid_47,"a",@progbits
	.sectionflags	@""
	.align	4
.nv.constant0.triton_poi_fused_mean_mul_sigmoid_47:
	.zero		548
